//
// Generated by NVIDIA NVVM Compiler
//
// Compiler Build ID: CL-36424714
// Cuda compilation tools, release 13.0, V13.0.88
// Based on NVVM 20.0.0
//

.version 9.0
.target sm_100
.address_size 64

	// .globl	_Z16calculate_primesPji

.visible .entry _Z16calculate_primesPji(
	.param .u64 .ptr .align 1 _Z16calculate_primesPji_param_0,
	.param .u32 _Z16calculate_primesPji_param_1
)
{
	.reg .pred 	%p<10>;
	.reg .b32 	%r<14>;
	.reg .b64 	%rd<7>;

	ld.param.u64 	%rd2, [_Z16calculate_primesPji_param_0];
	ld.param.u32 	%r5, [_Z16calculate_primesPji_param_1];
	cvta.to.global.u64 	%rd1, %rd2;
	mov.u32 	%r6, %ctaid.x;
	mov.u32 	%r7, %ntid.x;
	mov.u32 	%r8, %tid.x;
	mad.lo.s32 	%r1, %r6, %r7, %r8;
	setp.ge.u32 	%p1, %r1, %r5;
	@%p1 bra 	$L__BB0_8;
	setp.eq.s32 	%p2, %r1, 2;
	@%p2 bra 	$L__BB0_9;
	setp.lt.u32 	%p3, %r1, 2;
	and.b32  	%r9, %r1, 1;
	setp.eq.b32 	%p4, %r9, 1;
	not.pred 	%p5, %p4;
	or.pred  	%p6, %p3, %p5;
	@%p6 bra 	$L__BB0_7;
	setp.lt.u32 	%p7, %r1, 6;
	@%p7 bra 	$L__BB0_9;
	shr.u32 	%r2, %r1, 1;
	mov.b32 	%r13, 2;
	bra.uni 	$L__BB0_6;
$L__BB0_5:
	add.s32 	%r13, %r13, 1;
	setp.eq.s32 	%p9, %r13, %r2;
	@%p9 bra 	$L__BB0_9;
$L__BB0_6:
	rem.u32 	%r11, %r1, %r13;
	setp.eq.s32 	%p8, %r11, 0;
	@%p8 bra 	$L__BB0_7;
	bra.uni 	$L__BB0_5;
$L__BB0_7:
	mul.wide.u32 	%rd3, %r1, 4;
	add.s64 	%rd4, %rd1, %rd3;
	mov.b32 	%r12, 0;
	st.global.u32 	[%rd4], %r12;
$L__BB0_8:
	ret;
$L__BB0_9:
	mul.wide.u32 	%rd5, %r1, 4;
	add.s64 	%rd6, %rd1, %rd5;
	st.global.u32 	[%rd6], %r1;
	bra.uni 	$L__BB0_8;

}


// ===== COMPILED SASS (sm_100) =====

	.target	sm_100

	.elftype	@"ET_EXEC"


//--------------------- .note.nv.tkinfo           --------------------------
	.section	.note.nv.tkinfo,"",@"SHT_NOTE"
	.sectionflags	@"SHF_NOTE_NV_TKINFO"
	.tkinfo
        /*0018*/ 	.word	0x00000002
        /*0030*/ 	.string	""
        /*0030*/ 	.string	"ptxas"
        /*0030*/ 	.string	"Cuda compilation tools, release 13.0, V13.0.88"
        /*0030*/ 	.string	"Build cuda_13.0.r13.0/compiler.36424714_0"
        /*0030*/ 	.string	"-arch sm_100 -m 64 "



//--------------------- .note.nv.cuinfo           --------------------------
	.section	.note.nv.cuinfo,"",@"SHT_NOTE"
	.sectionflags	@"SHF_NOTE_NV_CUINFO"
        /*0018*/ 	.short	0x0002
        /*001a*/ 	.short	0x0064
        /*001c*/ 	.short	0x0082
	.zero		2


//--------------------- .nv.info                  --------------------------
	.section	.nv.info,"",@"SHT_CUDA_INFO"
	.align	4


	//----- nvinfo : EIATTR_REGCOUNT
	.align		4
        /*0000*/ 	.byte	0x04, 0x2f
        /*0002*/ 	.short	(.L_1 - .L_0)
	.align		4
.L_0:
        /*0004*/ 	.word	index@(_Z16calculate_primesPji)
        /*0008*/ 	.word	0x0000000b


	//----- nvinfo : EIATTR_FRAME_SIZE
	.align		4
.L_1:
        /*000c*/ 	.byte	0x04, 0x11
        /*000e*/ 	.short	(.L_3 - .L_2)
	.align		4
.L_2:
        /*0010*/ 	.word	index@(_Z16calculate_primesPji)
        /*0014*/ 	.word	0x00000000


	//----- nvinfo : EIATTR_MIN_STACK_SIZE
	.align		4
.L_3:
        /*0018*/ 	.byte	0x04, 0x12
        /*001a*/ 	.short	(.L_5 - .L_4)
	.align		4
.L_4:
        /*001c*/ 	.word	index@(_Z16calculate_primesPji)
        /*0020*/ 	.word	0x00000000
.L_5:


//--------------------- .nv.compat                --------------------------
	.section	.nv.compat,"",@"SHT_CUDA_COMPAT_INFO"
	.align	4
        /*0000*/ 	.byte	0x02, 0x09, 0x00, 0x00, 0x02, 0x02, 0x01, 0x00, 0x02, 0x05, 0x05, 0x00, 0x03, 0x07, 0x01, 0x01
        /*0010*/ 	.byte	0x02, 0x03, 0x00, 0x00, 0x02, 0x06, 0x01, 0x00, 0x04, 0x0b, 0x08, 0x00, 0x09, 0x00, 0x00, 0x00
        /*0020*/ 	.byte	0x00, 0x00, 0x00, 0x00


//--------------------- .nv.info._Z16calculate_primesPji --------------------------
	.section	.nv.info._Z16calculate_primesPji,"",@"SHT_CUDA_INFO"
	.sectionflags	@""
	.align	4


	//----- nvinfo : EIATTR_CUDA_API_VERSION
	.align		4
        /*0000*/ 	.byte	0x04, 0x37
        /*0002*/ 	.short	(.L_7 - .L_6)
.L_6:
        /*0004*/ 	.word	0x00000082


	//----- nvinfo : EIATTR_KPARAM_INFO
	.align		4
.L_7:
        /*0008*/ 	.byte	0x04, 0x17
        /*000a*/ 	.short	(.L_9 - .L_8)
.L_8:
        /*000c*/ 	.word	0x00000000
        /*0010*/ 	.short	0x0001
        /*0012*/ 	.short	0x0008
        /*0014*/ 	.byte	0x00, 0xf0, 0x11, 0x00


	//----- nvinfo : EIATTR_KPARAM_INFO
	.align		4
.L_9:
        /*0018*/ 	.byte	0x04, 0x17
        /*001a*/ 	.short	(.L_11 - .L_10)
.L_10:
        /*001c*/ 	.word	0x00000000
        /*0020*/ 	.short	0x0000
        /*0022*/ 	.short	0x0000
        /*0024*/ 	.byte	0x00, 0xf5, 0x21, 0x00


	//----- nvinfo : EIATTR_SPARSE_MMA_MASK
	.align		4
.L_11:
        /*0028*/ 	.byte	0x03, 0x50
        /*002a*/ 	.short	0x0000


	//----- nvinfo : EIATTR_MAXREG_COUNT
	.align		4
        /*002c*/ 	.byte	0x03, 0x1b
        /*002e*/ 	.short	0x00ff


	//----- nvinfo : EIATTR_MERCURY_ISA_VERSION
	.align		4
        /*0030*/ 	.byte	0x03, 0x5f
        /*0032*/ 	.short	0x0101


	//----- nvinfo : EIATTR_VRC_CTA_INIT_COUNT
	.align		4
        /*0034*/ 	.byte	0x02, 0x4a
	.zero		1
	.zero		1


	//----- nvinfo : EIATTR_EXIT_INSTR_OFFSETS
	.align		4
        /*0038*/ 	.byte	0x04, 0x1c
        /*003a*/ 	.short	(.L_13 - .L_12)


	//   ....[0]....
.L_12:
        /*003c*/ 	.word	0x00000070


	//   ....[1]....
        /*0040*/ 	.word	0x000002d0


	//   ....[2]....
        /*0044*/ 	.word	0x00000320


	//----- nvinfo : EIATTR_CRS_STACK_SIZE
	.align		4
.L_13:
        /*0048*/ 	.byte	0x04, 0x1e
        /*004a*/ 	.short	(.L_15 - .L_14)
.L_14:
        /*004c*/ 	.word	0x00000000


	//----- nvinfo : EIATTR_CBANK_PARAM_SIZE
	.align		4
.L_15:
        /*0050*/ 	.byte	0x03, 0x19
        /*0052*/ 	.short	0x000c


	//----- nvinfo : EIATTR_PARAM_CBANK
	.align		4
        /*0054*/ 	.byte	0x04, 0x0a
        /*0056*/ 	.short	(.L_17 - .L_16)
	.align		4
.L_16:
        /*0058*/ 	.word	index@(.nv.constant0._Z16calculate_primesPji)
        /*005c*/ 	.short	0x0380
        /*005e*/ 	.short	0x000c


	//----- nvinfo : EIATTR_SW_WAR
	.align		4
.L_17:
        /*0060*/ 	.byte	0x04, 0x36
        /*0062*/ 	.short	(.L_19 - .L_18)
.L_18:
        /*0064*/ 	.word	0x00000008
.L_19:


//--------------------- .nv.callgraph             --------------------------
	.section	.nv.callgraph,"",@"SHT_CUDA_CALLGRAPH"
	.align	4
	.sectionentsize	8
	.align		4
        /*0000*/ 	.word	0x00000000
	.align		4
        /*0004*/ 	.word	0xffffffff
	.align		4
        /*0008*/ 	.word	0x00000000
	.align		4
        /*000c*/ 	.word	0xfffffffe
	.align		4
        /*0010*/ 	.word	0x00000000
	.align		4
        /*0014*/ 	.word	0xfffffffd
	.align		4
        /*0018*/ 	.word	0x00000000
	.align		4
        /*001c*/ 	.word	0xfffffffc


//--------------------- .text._Z16calculate_primesPji --------------------------
	.section	.text._Z16calculate_primesPji,"ax",@progbits
	.align	128
        .global         _Z16calculate_primesPji
        .type           _Z16calculate_primesPji,@function
        .size           _Z16calculate_primesPji,(.L_x_5 - _Z16calculate_primesPji)
        .other          _Z16calculate_primesPji,@"STO_CUDA_ENTRY STV_DEFAULT"
_Z16calculate_primesPji:
.text._Z16calculate_primesPji:
[----:B------:R-:W-:Y:S01]  /*0000*/  LDC R1, c[0x0][0x37c] ;  /* 0x0000df00ff017b82 */ /* 0x000fe20000000800 */
[----:B------:R-:W0:Y:S07]  /*0010*/  S2R R0, SR_TID.X ;  /* 0x0000000000007919 */ /* 0x000e2e0000002100 */
[----:B------:R-:W0:Y:S01]  /*0020*/  S2UR UR4, SR_CTAID.X ;  /* 0x00000000000479c3 */ /* 0x000e220000002500 */
[----:B------:R-:W1:Y:S07]  /*0030*/  LDCU UR5, c[0x0][0x388] ;  /* 0x00007100ff0577ac */ /* 0x000e6e0008000800 */
[----:B------:R-:W0:Y:S02]  /*0040*/  LDC R5, c[0x0][0x360] ;  /* 0x0000d800ff057b82 */ /* 0x000e240000000800 */
[----:B0-----:R-:W-:-:S05]  /*0050*/  IMAD R5, R5, UR4, R0 ;  /* 0x0000000405057c24 */ /* 0x001fca000f8e0200 */
[----:B-1----:R-:W-:-:S13]  /*0060*/  ISETP.GE.U32.AND P0, PT, R5, UR5, PT ;  /* 0x0000000505007c0c */ /* 0x002fda000bf06070 */
[----:B------:R-:W-:Y:S05]  /*0070*/  @P0 EXIT ;  /* 0x000000000000094d */ /* 0x000fea0003800000 */
[----:B------:R-:W-:Y:S01]  /*0080*/  ISETP.NE.AND P0, PT, R5, 0x2, PT ;  /* 0x000000020500780c */ /* 0x000fe20003f05270 */
[----:B------:R-:W0:-:S12]  /*0090*/  LDCU.64 UR4, c[0x0][0x358] ;  /* 0x00006b00ff0477ac */ /* 0x000e180008000a00 */
[----:B------:R-:W-:Y:S05]  /*00a0*/  @!P0 BRA `(.L_x_0) ;  /* 0x00000000007c8947 */ /* 0x000fea0003800000 */
[----:B------:R-:W-:Y:S01]  /*00b0*/  LOP3.LUT R0, R5, 0x1, RZ, 0xc0, !PT ;  /* 0x0000000105007812 */ /* 0x000fe200078ec0ff */
[----:B------:R-:W-:Y:S03]  /*00c0*/  BSSY.RECONVERGENT B0, `(.L_x_1) ;  /* 0x0000022000007945 */ /* 0x000fe60003800200 */
[----:B------:R-:W-:-:S04]  /*00d0*/  ISETP.NE.U32.AND P0, PT, R0, 0x1, PT ;  /* 0x000000010000780c */ /* 0x000fc80003f05070 */
[----:B------:R-:W-:-:S13]  /*00e0*/  ISETP.LT.U32.OR P0, PT, R5, 0x2, P0 ;  /* 0x000000020500780c */ /* 0x000fda0000701470 */
[----:B------:R-:W-:Y:S05]  /*00f0*/  @P0 BRA `(.L_x_2) ;  /* 0x0000000000780947 */ /* 0x000fea0003800000 */
[----:B------:R-:W-:-:S13]  /*0100*/  ISETP.GE.U32.AND P0, PT, R5, 0x6, PT ;  /* 0x000000060500780c */ /* 0x000fda0003f06070 */
[----:B------:R-:W-:Y:S05]  /*0110*/  @!P0 BRA `(.L_x_0) ;  /* 0x0000000000608947 */ /* 0x000fea0003800000 */
[----:B------:R-:W-:Y:S01]  /*0120*/  SHF.R.U32.HI R0, RZ, 0x1, R5 ;  /* 0x00000001ff007819 */ /* 0x000fe20000011605 */
[----:B------:R-:W-:-:S07]  /*0130*/  IMAD.MOV.U32 R4, RZ, RZ, 0x2 ;  /* 0x00000002ff047424 */ /* 0x000fce00078e00ff */
.L_x_3:
[----:B------:R-:W1:Y:S01]  /*0140*/  I2F.U32.RP R6, R4 ;  /* 0x0000000400067306 */ /* 0x000e620000209000 */
[----:B------:R-:W-:-:S07]  /*0150*/  ISETP.NE.U32.AND P1, PT, R4, RZ, PT ;  /* 0x000000ff0400720c */ /* 0x000fce0003f25070 */
[----:B-1----:R-:W1:Y:S02]  /*0160*/  MUFU.RCP R6, R6 ;  /* 0x0000000600067308 */ /* 0x002e640000001000 */
[----:B-1----:R-:W-:-:S06]  /*0170*/  VIADD R2, R6, 0xffffffe ;  /* 0x0ffffffe06027836 */ /* 0x002fcc0000000000 */
[----:B------:R1:W2:Y:S02]  /*0180*/  F2I.FTZ.U32.TRUNC.NTZ R3, R2 ;  /* 0x0000000200037305 */ /* 0x0002a4000021f000 */
[----:B-1----:R-:W-:Y:S02]  /*0190*/  IMAD.MOV.U32 R2, RZ, RZ, RZ ;  /* 0x000000ffff027224 */ /* 0x002fe400078e00ff */
[----:B--2---:R-:W-:-:S04]  /*01a0*/  IMAD.MOV R7, RZ, RZ, -R3 ;  /* 0x000000ffff077224 */ /* 0x004fc800078e0a03 */
[----:B------:R-:W-:-:S04]  /*01b0*/  IMAD R7, R7, R4, RZ ;  /* 0x0000000407077224 */ /* 0x000fc800078e02ff */
[----:B------:R-:W-:-:S06]  /*01c0*/  IMAD.HI.U32 R8, R3, R7, R2 ;  /* 0x0000000703087227 */ /* 0x000fcc00078e0002 */
[----:B------:R-:W-:-:S05]  /*01d0*/  IMAD.HI.U32 R8, R8, R5, RZ ;  /* 0x0000000508087227 */ /* 0x000fca00078e00ff */
[----:B------:R-:W-:-:S05]  /*01e0*/  IADD3 R8, PT, PT, -R8, RZ, RZ ;  /* 0x000000ff08087210 */ /* 0x000fca0007ffe1ff */
[----:B------:R-:W-:-:S05]  /*01f0*/  IMAD R3, R4, R8, R5 ;  /* 0x0000000804037224 */ /* 0x000fca00078e0205 */
[----:B------:R-:W-:-:S13]  /*0200*/  ISETP.GE.U32.AND P0, PT, R3, R4, PT ;  /* 0x000000040300720c */ /* 0x000fda0003f06070 */
[----:B------:R-:W-:-:S05]  /*0210*/  @P0 IMAD.IADD R3, R3, 0x1, -R4 ;  /* 0x0000000103030824 */ /* 0x000fca00078e0a04 */
[----:B------:R-:W-:-:S13]  /*0220*/  ISETP.GE.U32.AND P0, PT, R3, R4, PT ;  /* 0x000000040300720c */ /* 0x000fda0003f06070 */
[----:B------:R-:W-:Y:S01]  /*0230*/  @P0 IMAD.IADD R3, R3, 0x1, -R4 ;  /* 0x0000000103030824 */ /* 0x000fe200078e0a04 */
[----:B------:R-:W-:-:S04]  /*0240*/  @!P1 LOP3.LUT R3, RZ, R4, RZ, 0x33, !PT ;  /* 0x00000004ff039212 */ /* 0x000fc800078e33ff */
[----:B------:R-:W-:-:S13]  /*0250*/  ISETP.NE.AND P0, PT, R3, RZ, PT ;  /* 0x000000ff0300720c */ /* 0x000fda0003f05270 */
[----:B------:R-:W-:Y:S05]  /*0260*/  @!P0 BRA `(.L_x_2) ;  /* 0x00000000001c8947 */ /* 0x000fea0003800000 */
[----:B------:R-:W-:-:S04]  /*0270*/  IADD3 R4, PT, PT, R4, 0x1, RZ ;  /* 0x0000000104047810 */ /* 0x000fc80007ffe0ff */
[----:B------:R-:W-:-:S13]  /*0280*/  ISETP.NE.AND P0, PT, R4, R0, PT ;  /* 0x000000000400720c */ /* 0x000fda0003f05270 */
[----:B------:R-:W-:Y:S05]  /*0290*/  @P0 BRA `(.L_x_3) ;  /* 0xfffffffc00a80947 */ /* 0x000fea000383ffff */
.L_x_0:
[----:B------:R-:W1:Y:S02]  /*02a0*/  LDC.64 R2, c[0x0][0x380] ;  /* 0x0000e000ff027b82 */ /* 0x000e640000000a00 */
[----:B-1----:R-:W-:-:S05]  /*02b0*/  IMAD.WIDE.U32 R2, R5, 0x4, R2 ;  /* 0x0000000405027825 */ /* 0x002fca00078e0002 */
[----:B0-----:R-:W-:Y:S01]  /*02c0*/  STG.E desc[UR4][R2.64], R5 ;  /* 0x0000000502007986 */ /* 0x001fe2000c101904 */
[----:B------:R-:W-:Y:S05]  /*02d0*/  EXIT ;  /* 0x000000000000794d */ /* 0x000fea0003800000 */
.L_x_2:
[----:B0-----:R-:W-:Y:S05]  /*02e0*/  BSYNC.RECONVERGENT B0 ;  /* 0x0000000000007941 */ /* 0x001fea0003800200 */
.L_x_1:
[----:B------:R-:W0:Y:S02]  /*02f0*/  LDC.64 R2, c[0x0][0x380] ;  /* 0x0000e000ff027b82 */ /* 0x000e240000000a00 */
[----:B0-----:R-:W-:-:S05]  /*0300*/  IMAD.WIDE.U32 R2, R5, 0x4, R2 ;  /* 0x0000000405027825 */ /* 0x001fca00078e0002 */
[----:B------:R-:W-:Y:S01]  /*0310*/  STG.E desc[UR4][R2.64], RZ ;  /* 0x000000ff02007986 */ /* 0x000fe2000c101904 */
[----:B------:R-:W-:Y:S05]  /*0320*/  EXIT ;  /* 0x000000000000794d */ /* 0x000fea0003800000 */
.L_x_4:
[----:B------:R-:W-:-:S00]  /*0330*/  BRA `(.L_x_4) ;  /* 0xfffffffc00fc7947 */ /* 0x000fc0000383ffff */
[----:B------:R-:W-:-:S00]  /*0340*/  NOP ;  /* 0x0000000000007918 */ /* 0x000fc00000000000 */
        /* <DEDUP_REMOVED lines=11> */
.L_x_5:


//--------------------- .nv.shared.reserved.0     --------------------------
	.section	.nv.shared.reserved.0,"aw",@nobits
	.weak		__nv_reservedSMEM_offset_0_alias
	.size		__nv_reservedSMEM_offset_0_alias, 0, 64
	.other		__nv_reservedSMEM_offset_0_alias,@"STO_CUDA_RESERVED_SHARED STV_DEFAULT"
__nv_reservedSMEM_offset_0_alias:
	.zero		0
	.zero		64


//--------------------- .nv.constant0._Z16calculate_primesPji --------------------------
	.section	.nv.constant0._Z16calculate_primesPji,"a",@progbits
	.sectionflags	@""
	.align	4
.nv.constant0._Z16calculate_primesPji:
	.zero		908


//--------------------- SYMBOLS --------------------------

	.type		.nv.reservedSmem.offset0,@object
	.size		.nv.reservedSmem.offset0,0x4
